	.headerflags	@"EF_CUDA_TEXMODE_UNIFIED EF_CUDA_64BIT_ADDRESS EF_CUDA_ACCELERATORS EF_CUDA_SM90 EF_CUDA_VIRTUAL_SM(EF_CUDA_SM90)"
	.elftype	@"ET_EXEC"


//--------------------- .nv.info                  --------------------------
	.section	.nv.info,"",@"SHT_CUDA_INFO"
	.align	4


	//----- nvinfo : EIATTR_REGCOUNT
	.align		4
        /*0000*/ 	.byte	0x04, 0x2f
        /*0002*/ 	.short	(.L_3 - .L_2)
	.align		4
.L_2:
        /*0004*/ 	.word	index@(triton_poi_fused__native_batch_norm_legit_no_training_add_convolution_native_batch_norm_backward_relu_25)
        /*0008*/ 	.word	0x00000020


	//----- nvinfo : EIATTR_MIN_STACK_SIZE
	.align		4
.L_3:
        /*000c*/ 	.byte	0x04, 0x12
        /*000e*/ 	.short	(.L_5 - .L_4)
	.align		4
.L_4:
        /*0010*/ 	.word	index@(triton_poi_fused__native_batch_norm_legit_no_training_add_convolution_native_batch_norm_backward_relu_25)
        /*0014*/ 	.word	0x00000000


	//----- nvinfo : EIATTR_FRAME_SIZE
	.align		4
.L_5:
        /*0018*/ 	.byte	0x04, 0x11
        /*001a*/ 	.short	(.L_7 - .L_6)
	.align		4
.L_6:
        /*001c*/ 	.word	index@(triton_poi_fused__native_batch_norm_legit_no_training_add_convolution_native_batch_norm_backward_relu_25)
        /*0020*/ 	.word	0x00000000


	//----- nvinfo : EIATTR_MIN_STACK_SIZE
	.align		4
.L_7:
        /*0024*/ 	.byte	0x04, 0x12
        /*0026*/ 	.short	(.L_9 - .L_8)
	.align		4
.L_8:
        /*0028*/ 	.word	index@(triton_poi_fused__native_batch_norm_legit_no_training_add_convolution_native_batch_norm_backward_relu_25)
        /*002c*/ 	.word	0x00000000
.L_9:


//--------------------- .nv.info.triton_poi_fused__native_batch_norm_legit_no_training_add_convolution_native_batch_norm_backward_relu_25 --------------------------
	.section	.nv.info.triton_poi_fused__native_batch_norm_legit_no_training_add_convolution_native_batch_norm_backward_relu_25,"",@"SHT_CUDA_INFO"
	.sectionflags	@""
	.align	4


	//----- nvinfo : EIATTR_CUDA_API_VERSION
	.align		4
        /*0000*/ 	.byte	0x04, 0x37
        /*0002*/ 	.short	(.L_11 - .L_10)
.L_10:
        /*0004*/ 	.word	0x0000007c


	//----- nvinfo : EIATTR_KPARAM_INFO
	.align		4
.L_11:
        /*0008*/ 	.byte	0x04, 0x17
        /*000a*/ 	.short	(.L_13 - .L_12)
.L_12:
        /*000c*/ 	.word	0x00000000
        /*0010*/ 	.short	0x000b
        /*0012*/ 	.short	0x0058
        /*0014*/ 	.byte	0x00, 0xf0, 0x11, 0x00


	//----- nvinfo : EIATTR_KPARAM_INFO
	.align		4
.L_13:
        /*0018*/ 	.byte	0x04, 0x17
        /*001a*/ 	.short	(.L_15 - .L_14)
.L_14:
        /*001c*/ 	.word	0x00000000
        /*0020*/ 	.short	0x000a
        /*0022*/ 	.short	0x0050
        /*0024*/ 	.byte	0x00, 0xf4, 0x21, 0x00


	//----- nvinfo : EIATTR_KPARAM_INFO
	.align		4
.L_15:
        /*0028*/ 	.byte	0x04, 0x17
        /*002a*/ 	.short	(.L_17 - .L_16)
.L_16:
        /*002c*/ 	.word	0x00000000
        /*0030*/ 	.short	0x0009
        /*0032*/ 	.short	0x0048
        /*0034*/ 	.byte	0x00, 0xf4, 0x21, 0x00


	//----- nvinfo : EIATTR_KPARAM_INFO
	.align		4
.L_17:
        /*0038*/ 	.byte	0x04, 0x17
        /*003a*/ 	.short	(.L_19 - .L_18)
.L_18:
        /*003c*/ 	.word	0x00000000
        /*0040*/ 	.short	0x0008
        /*0042*/ 	.short	0x0040
        /*0044*/ 	.byte	0x00, 0xf4, 0x21, 0x00


	//----- nvinfo : EIATTR_KPARAM_INFO
	.align		4
.L_19:
        /*0048*/ 	.byte	0x04, 0x17
        /*004a*/ 	.short	(.L_21 - .L_20)
.L_20:
        /*004c*/ 	.word	0x00000000
        /*0050*/ 	.short	0x0007
        /*0052*/ 	.short	0x0038
        /*0054*/ 	.byte	0x00, 0xf4, 0x21, 0x00


	//----- nvinfo : EIATTR_KPARAM_INFO
	.align		4
.L_21:
        /*0058*/ 	.byte	0x04, 0x17
        /*005a*/ 	.short	(.L_23 - .L_22)
.L_22:
        /*005c*/ 	.word	0x00000000
        /*0060*/ 	.short	0x0006
        /*0062*/ 	.short	0x0030
        /*0064*/ 	.byte	0x00, 0xf4, 0x21, 0x00


	//----- nvinfo : EIATTR_KPARAM_INFO
	.align		4
.L_23:
        /*0068*/ 	.byte	0x04, 0x17
        /*006a*/ 	.short	(.L_25 - .L_24)
.L_24:
        /*006c*/ 	.word	0x00000000
        /*0070*/ 	.short	0x0005
        /*0072*/ 	.short	0x0028
        /*0074*/ 	.byte	0x00, 0xf4, 0x21, 0x00


	//----- nvinfo : EIATTR_KPARAM_INFO
	.align		4
.L_25:
        /*0078*/ 	.byte	0x04, 0x17
        /*007a*/ 	.short	(.L_27 - .L_26)
.L_26:
        /*007c*/ 	.word	0x00000000
        /*0080*/ 	.short	0x0004
        /*0082*/ 	.short	0x0020
        /*0084*/ 	.byte	0x00, 0xf4, 0x21, 0x00


	//----- nvinfo : EIATTR_KPARAM_INFO
	.align		4
.L_27:
        /*0088*/ 	.byte	0x04, 0x17
        /*008a*/ 	.short	(.L_29 - .L_28)
.L_28:
        /*008c*/ 	.word	0x00000000
        /*0090*/ 	.short	0x0003
        /*0092*/ 	.short	0x0018
        /*0094*/ 	.byte	0x00, 0xf4, 0x21, 0x00


	//----- nvinfo : EIATTR_KPARAM_INFO
	.align		4
.L_29:
        /*0098*/ 	.byte	0x04, 0x17
        /*009a*/ 	.short	(.L_31 - .L_30)
.L_30:
        /*009c*/ 	.word	0x00000000
        /*00a0*/ 	.short	0x0002
        /*00a2*/ 	.short	0x0010
        /*00a4*/ 	.byte	0x00, 0xf4, 0x21, 0x00


	//----- nvinfo : EIATTR_KPARAM_INFO
	.align		4
.L_31:
        /*00a8*/ 	.byte	0x04, 0x17
        /*00aa*/ 	.short	(.L_33 - .L_32)
.L_32:
        /*00ac*/ 	.word	0x00000000
        /*00b0*/ 	.short	0x0001
        /*00b2*/ 	.short	0x0008
        /*00b4*/ 	.byte	0x00, 0xf4, 0x21, 0x00


	//----- nvinfo : EIATTR_KPARAM_INFO
	.align		4
.L_33:
        /*00b8*/ 	.byte	0x04, 0x17
        /*00ba*/ 	.short	(.L_35 - .L_34)
.L_34:
        /*00bc*/ 	.word	0x00000000
        /*00c0*/ 	.short	0x0000
        /*00c2*/ 	.short	0x0000
        /*00c4*/ 	.byte	0x00, 0xf4, 0x21, 0x00


	//----- nvinfo : EIATTR_SPARSE_MMA_MASK
	.align		4
.L_35:
        /*00c8*/ 	.byte	0x03, 0x50
        /*00ca*/ 	.short	0x0000


	//----- nvinfo : EIATTR_MAXREG_COUNT
	.align		4
        /*00cc*/ 	.byte	0x03, 0x1b
        /*00ce*/ 	.short	0x00ff


	//----- nvinfo : EIATTR_EXIT_INSTR_OFFSETS
	.align		4
        /*00d0*/ 	.byte	0x04, 0x1c
        /*00d2*/ 	.short	(.L_37 - .L_36)


	//   ....[0]....
.L_36:
        /*00d4*/ 	.word	0x000005e0


	//   ....[1]....
        /*00d8*/ 	.word	0x00000600


	//----- nvinfo : EIATTR_REQNTID
	.align		4
.L_37:
        /*00dc*/ 	.byte	0x04, 0x10
        /*00de*/ 	.short	(.L_39 - .L_38)
.L_38:
        /*00e0*/ 	.word	0x00000080
        /*00e4*/ 	.word	0x00000001
        /*00e8*/ 	.word	0x00000001


	//----- nvinfo : EIATTR_CBANK_PARAM_SIZE
	.align		4
.L_39:
        /*00ec*/ 	.byte	0x03, 0x19
        /*00ee*/ 	.short	0x005c


	//----- nvinfo : EIATTR_PARAM_CBANK
	.align		4
        /*00f0*/ 	.byte	0x04, 0x0a
        /*00f2*/ 	.short	(.L_41 - .L_40)
	.align		4
.L_40:
        /*00f4*/ 	.word	index@(.nv.constant0.triton_poi_fused__native_batch_norm_legit_no_training_add_convolution_native_batch_norm_backward_relu_25)
        /*00f8*/ 	.short	0x0210
        /*00fa*/ 	.short	0x005c


	//----- nvinfo : EIATTR_SW_WAR
	.align		4
.L_41:
        /*00fc*/ 	.byte	0x04, 0x36
        /*00fe*/ 	.short	(.L_43 - .L_42)
.L_42:
        /*0100*/ 	.word	0x00000008
.L_43:


//--------------------- .nv.callgraph             --------------------------
	.section	.nv.callgraph,"",@"SHT_CUDA_CALLGRAPH"
	.align	4
	.sectionentsize	8
	.align		4
        /*0000*/ 	.word	0x00000000
	.align		4
        /*0004*/ 	.word	0xffffffff
	.align		4
        /*0008*/ 	.word	0x00000000
	.align		4
        /*000c*/ 	.word	0xfffffffe
	.align		4
        /*0010*/ 	.word	0x00000000
	.align		4
        /*0014*/ 	.word	0xfffffffd
	.align		4
        /*0018*/ 	.word	0x00000000
	.align		4
        /*001c*/ 	.word	0xfffffffc


//--------------------- .nv.constant4             --------------------------
	.section	.nv.constant4,"a",@progbits
	.align	8
	.align		8
.nv.constant4:
        /*0000*/ 	.dword	_$_str
	.align		8
        /*0008*/ 	.dword	_$_str_$_2


//--------------------- .text.triton_poi_fused__native_batch_norm_legit_no_training_add_convolution_native_batch_norm_backward_relu_25 --------------------------
	.section	.text.triton_poi_fused__native_batch_norm_legit_no_training_add_convolution_native_batch_norm_backward_relu_25,"ax",@progbits
	.align	128
        .global         triton_poi_fused__native_batch_norm_legit_no_training_add_convolution_native_batch_norm_backward_relu_25
        .type           triton_poi_fused__native_batch_norm_legit_no_training_add_convolution_native_batch_norm_backward_relu_25,@function
        .size           triton_poi_fused__native_batch_norm_legit_no_training_add_convolution_native_batch_norm_backward_relu_25,(.L_x_1 - triton_poi_fused__native_batch_norm_legit_no_training_add_convolution_native_batch_norm_backward_relu_25)
        .other          triton_poi_fused__native_batch_norm_legit_no_training_add_convolution_native_batch_norm_backward_relu_25,@"STO_CUDA_ENTRY STV_DEFAULT"
triton_poi_fused__native_batch_norm_legit_no_training_add_convolution_native_batch_norm_backward_relu_25:
.text.triton_poi_fused__native_batch_norm_legit_no_training_add_convolution_native_batch_norm_backward_relu_25:
[----:B------:R-:W0:Y:S01]  /*0000*/  LDC R1, c[0x0][0x28] ;  /* 0x00000a00ff017b82 */ /* 0x000e220000000800 */
[----:B------:R-:W1:Y:S07]  /*0010*/  S2R R0, SR_TID.X ;  /* 0x0000000000007919 */ /* 0x000e6e0000002100 */
[----:B------:R-:W2:Y:S01]  /*0020*/  LDC.64 R6, c[0x0][0x240] ;  /* 0x00009000ff067b82 */ /* 0x000ea20000000a00 */
[----:B------:R-:W-:Y:S01]  /*0030*/  ULDC.64 UR4, c[0x0][0x208] ;  /* 0x0000820000047ab9 */ /* 0x000fe20000000a00 */
[----:B------:R-:W3:Y:S06]  /*0040*/  S2R R5, SR_CTAID.X ;  /* 0x0000000000057919 */ /* 0x000eec0000002500 */
[----:B------:R-:W4:Y:S08]  /*0050*/  LDC.64 R26, c[0x0][0x220] ;  /* 0x00008800ff1a7b82 */ /* 0x000f300000000a00 */
[----:B------:R-:W5:Y:S08]  /*0060*/  LDC.64 R14, c[0x0][0x228] ;  /* 0x00008a00ff0e7b82 */ /* 0x000f700000000a00 */
[----:B------:R-:W5:Y:S01]  /*0070*/  LDC.64 R12, c[0x0][0x230] ;  /* 0x00008c00ff0c7b82 */ /* 0x000f620000000a00 */
[----:B-1----:R-:W-:-:S07]  /*0080*/  SHF.L.U32 R0, R0, 0x1, RZ ;  /* 0x0000000100007819 */ /* 0x002fce00000006ff */
[----:B------:R-:W1:Y:S01]  /*0090*/  LDC.64 R22, c[0x0][0x218] ;  /* 0x00008600ff167b82 */ /* 0x000e620000000a00 */
[----:B---3--:R-:W-:Y:S02]  /*00a0*/  SHF.R.S32.HI R3, RZ, 0x17, R5 ;  /* 0x00000017ff037819 */ /* 0x008fe40000011405 */
[----:B------:R-:W-:Y:S02]  /*00b0*/  LOP3.LUT R0, R0, 0xfe, RZ, 0xc0, !PT ;  /* 0x000000fe00007812 */ /* 0x000fe400078ec0ff */
[----:B------:R-:W-:-:S03]  /*00c0*/  SGXT R3, R3, 0x1 ;  /* 0x000000010303781a */ /* 0x000fc60000000200 */
[----:B------:R-:W3:Y:S01]  /*00d0*/  LDC.64 R24, c[0x0][0x210] ;  /* 0x00008400ff187b82 */ /* 0x000ee20000000a00 */
[----:B------:R-:W-:-:S04]  /*00e0*/  LEA R0, R5, R0, 0x8 ;  /* 0x0000000005007211 */ /* 0x000fc800078e40ff */
[----:B------:R-:W-:Y:S02]  /*00f0*/  LEA.HI R3, R3, R0, RZ, 0x2 ;  /* 0x0000000003037211 */ /* 0x000fe400078f10ff */
[----:B------:R-:W-:Y:S01]  /*0100*/  ISETP.GE.AND P0, PT, R0, 0x100, PT ;  /* 0x000001000000780c */ /* 0x000fe20003f06270 */
[----:B------:R-:W1:Y:S01]  /*0110*/  LDC.64 R18, c[0x0][0x238] ;  /* 0x00008e00ff127b82 */ /* 0x000e620000000a00 */
[----:B------:R-:W-:-:S04]  /*0120*/  LOP3.LUT R3, R3, 0xfffffffc, RZ, 0xc0, !PT ;  /* 0xfffffffc03037812 */ /* 0x000fc800078ec0ff */
[----:B------:R-:W-:Y:S02]  /*0130*/  IADD3 R17, R0, -R3, RZ ;  /* 0x8000000300117210 */ /* 0x000fe40007ffe0ff */
[----:B------:R-:W-:Y:S01]  /*0140*/  CS2R R2, SRZ ;  /* 0x0000000000027805 */ /* 0x000fe2000001ff00 */
[----:B------:R-:W3:Y:S02]  /*0150*/  LDC.64 R20, c[0x0][0x248] ;  /* 0x00009200ff147b82 */ /* 0x000ee40000000a00 */
[----:B--2---:R-:W-:-:S05]  /*0160*/  IMAD.WIDE R6, R17, 0x4, R6 ;  /* 0x0000000411067825 */ /* 0x004fca00078e0206 */
[----:B------:R2:W3:Y:S01]  /*0170*/  @!P0 LDG.E.EL.64 R2, desc[UR4][R6.64] ;  /* 0x0000000406028981 */ /* 0x0004e2000c2e1b00 */
[----:B------:R-:W-:Y:S01]  /*0180*/  CS2R R4, SRZ ;  /* 0x0000000000047805 */ /* 0x000fe2000001ff00 */
[C---:B----4-:R-:W-:Y:S01]  /*0190*/  IMAD.WIDE R26, R0.reuse, 0x4, R26 ;  /* 0x00000004001a7825 */ /* 0x050fe200078e021a */
[----:B------:R-:W-:Y:S02]  /*01a0*/  CS2R R8, SRZ ;  /* 0x0000000000087805 */ /* 0x000fe4000001ff00 */
[----:B------:R-:W-:Y:S01]  /*01b0*/  CS2R R10, SRZ ;  /* 0x00000000000a7805 */ /* 0x000fe2000001ff00 */
[----:B-----5:R-:W-:Y:S01]  /*01c0*/  IMAD.WIDE R28, R17, 0x4, R14 ;  /* 0x00000004111c7825 */ /* 0x020fe200078e020e */
[----:B------:R4:W5:Y:S01]  /*01d0*/  @!P0 LDG.E.64 R4, desc[UR4][R26.64] ;  /* 0x000000041a048981 */ /* 0x000962000c1e1b00 */
[----:B--2---:R-:W2:Y:S03]  /*01e0*/  LDC.64 R6, c[0x0][0x250] ;  /* 0x00009400ff067b82 */ /* 0x004ea60000000a00 */
[----:B------:R-:W5:Y:S01]  /*01f0*/  @!P0 LDG.E.EL.64 R8, desc[UR4][R28.64] ;  /* 0x000000041c088981 */ /* 0x000f62000c2e1b00 */
[----:B0---4-:R-:W-:Y:S01]  /*0200*/  IMAD.WIDE R26, R0, 0x4, R12 ;  /* 0x00000004001a7825 */ /* 0x011fe200078e020c */
[----:B------:R-:W-:-:S02]  /*0210*/  CS2R R12, SRZ ;  /* 0x00000000000c7805 */ /* 0x000fc4000001ff00 */
[----:B------:R-:W-:Y:S02]  /*0220*/  CS2R R14, SRZ ;  /* 0x00000000000e7805 */ /* 0x000fe4000001ff00 */
[----:B------:R0:W4:Y:S01]  /*0230*/  @!P0 LDG.E.64 R10, desc[UR4][R26.64] ;  /* 0x000000041a0a8981 */ /* 0x000122000c1e1b00 */
[----:B-1----:R-:W-:-:S04]  /*0240*/  IMAD.WIDE R18, R17, 0x4, R18 ;  /* 0x0000000411127825 */ /* 0x002fc800078e0212 */
[----:B0-----:R-:W-:-:S04]  /*0250*/  IMAD.WIDE R26, R17, 0x4, R22 ;  /* 0x00000004111a7825 */ /* 0x001fc800078e0216 */
[----:B---3--:R-:W-:Y:S01]  /*0260*/  IMAD.WIDE R22, R0, 0x4, R24 ;  /* 0x0000000400167825 */ /* 0x008fe200078e0218 */
[----:B------:R-:W3:Y:S01]  /*0270*/  @!P0 LDG.E.EL.64 R12, desc[UR4][R26.64] ;  /* 0x000000041a0c8981 */ /* 0x000ee2000c2e1b00 */
[----:B------:R-:W-:-:S03]  /*0280*/  CS2R R24, SRZ ;  /* 0x0000000000187805 */ /* 0x000fc6000001ff00 */
[----:B------:R-:W3:Y:S01]  /*0290*/  @!P0 LDG.E.64 R14, desc[UR4][R22.64] ;  /* 0x00000004160e8981 */ /* 0x000ee2000c1e1b00 */
[----:B------:R-:W-:-:S03]  /*02a0*/  IMAD.WIDE R20, R17, 0x4, R20 ;  /* 0x0000000411147825 */ /* 0x000fc600078e0214 */
[----:B------:R-:W3:Y:S01]  /*02b0*/  @!P0 LDG.E.EL.64 R24, desc[UR4][R18.64] ;  /* 0x0000000412188981 */ /* 0x000ee2000c2e1b00 */
[----:B--2---:R-:W-:Y:S01]  /*02c0*/  IMAD.WIDE R28, R17, 0x4, R6 ;  /* 0x00000004111c7825 */ /* 0x004fe200078e0206 */
[----:B------:R-:W-:Y:S02]  /*02d0*/  CS2R R16, SRZ ;  /* 0x0000000000107805 */ /* 0x000fe4000001ff00 */
[----:B------:R-:W-:-:S04]  /*02e0*/  CS2R R6, SRZ ;  /* 0x0000000000067805 */ /* 0x000fc8000001ff00 */
[----:B------:R0:W2:Y:S04]  /*02f0*/  @!P0 LDG.E.EL.64 R16, desc[UR4][R20.64] ;  /* 0x0000000414108981 */ /* 0x0000a8000c2e1b00 */
[----:B------:R-:W2:Y:S01]  /*0300*/  @!P0 LDG.E.EL.64 R6, desc[UR4][R28.64] ;  /* 0x000000041c068981 */ /* 0x000ea2000c2e1b00 */
[----:B0-----:R-:W-:Y:S01]  /*0310*/  HFMA2.MMA R21, -RZ, RZ, 1.625, 0 ;  /* 0x3e800000ff157435 */ /* 0x001fe200000001ff */
[----:B------:R-:W-:Y:S01]  /*0320*/  FADD R2, R2, 9.9999997473787516356e-06 ;  /* 0x3727c5ac02027421 */ /* 0x000fe20000000000 */
[----:B------:R-:W-:-:S03]  /*0330*/  FADD R3, R3, 9.9999997473787516356e-06 ;  /* 0x3727c5ac03037421 */ /* 0x000fc60000000000 */
[----:B------:R-:W0:Y:S08]  /*0340*/  MUFU.SQRT R26, R2 ;  /* 0x00000002001a7308 */ /* 0x000e300000002000 */
[----:B------:R-:W1:Y:S01]  /*0350*/  MUFU.SQRT R27, R3 ;  /* 0x00000003001b7308 */ /* 0x000e620000002000 */
[C---:B0-----:R-:W-:Y:S02]  /*0360*/  FSETP.GT.AND P1, PT, R26.reuse, 8.50705917302346158658e+37, PT ;  /* 0x7e8000001a00780b */ /* 0x041fe40003f24000 */
[----:B------:R-:W-:-:S02]  /*0370*/  FSETP.GEU.AND P3, PT, R26, 1.175494350822287508e-38, PT ;  /* 0x008000001a00780b */ /* 0x000fc40003f6e000 */
[C---:B-1----:R-:W-:Y:S02]  /*0380*/  FSETP.GT.AND P2, PT, R27.reuse, 8.50705917302346158658e+37, PT ;  /* 0x7e8000001b00780b */ /* 0x042fe40003f44000 */
[----:B------:R-:W-:-:S07]  /*0390*/  FSETP.GEU.AND P4, PT, R27, 1.175494350822287508e-38, PT ;  /* 0x008000001b00780b */ /* 0x000fce0003f8e000 */
[----:B------:R-:W-:Y:S01]  /*03a0*/  @P1 FMUL R26, R26, 0.25 ;  /* 0x3e8000001a1a1820 */ /* 0x000fe20000400000 */
[----:B-----5:R-:W-:-:S03]  /*03b0*/  FADD R3, R8, R4 ;  /* 0x0000000408037221 */ /* 0x020fc60000000000 */
[----:B------:R-:W-:Y:S01]  /*03c0*/  @!P3 FMUL R26, R26, 16777216 ;  /* 0x4b8000001a1ab820 */ /* 0x000fe20000400000 */
[----:B------:R-:W-:-:S04]  /*03d0*/  @P2 FMUL R27, R27, 0.25 ;  /* 0x3e8000001b1b2820 */ /* 0x000fc80000400000 */
[----:B------:R-:W-:Y:S01]  /*03e0*/  @!P4 FMUL R27, R27, 16777216 ;  /* 0x4b8000001b1bc820 */ /* 0x000fe20000400000 */
[----:B------:R-:W0:Y:S01]  /*03f0*/  MUFU.RCP R18, R26 ;  /* 0x0000001a00127308 */ /* 0x000e220000001000 */
[----:B------:R-:W-:Y:S01]  /*0400*/  FADD R2, R9, R5 ;  /* 0x0000000509027221 */ /* 0x000fe20000000000 */
[----:B------:R-:W-:-:S06]  /*0410*/  FSEL R19, R21, 1, P1 ;  /* 0x3f80000015137808 */ /* 0x000fcc0000800000 */
[----:B------:R-:W1:Y:S01]  /*0420*/  MUFU.RCP R4, R27 ;  /* 0x0000001b00047308 */ /* 0x000e620000001000 */
[----:B------:R-:W-:Y:S01]  /*0430*/  FSEL R21, R21, 1, P2 ;  /* 0x3f80000015157808 */ /* 0x000fe20001000000 */
[----:B----4-:R-:W-:Y:S01]  /*0440*/  FADD R20, R2, R11 ;  /* 0x0000000b02147221 */ /* 0x010fe20000000000 */
[----:B------:R-:W-:Y:S01]  /*0450*/  FADD R5, R3, R10 ;  /* 0x0000000a03057221 */ /* 0x000fe20000000000 */
[----:B---3--:R-:W-:Y:S01]  /*0460*/  FADD R8, R12, R14 ;  /* 0x0000000e0c087221 */ /* 0x008fe20000000000 */
[----:B------:R-:W-:Y:S01]  /*0470*/  FADD R9, R13, R15 ;  /* 0x0000000f0d097221 */ /* 0x000fe20000000000 */
[----:B------:R-:W3:Y:S01]  /*0480*/  LDC.64 R2, c[0x0][0x258] ;  /* 0x00009600ff027b82 */ /* 0x000ee20000000a00 */
[----:B------:R-:W-:Y:S01]  /*0490*/  @!P3 FMUL R19, R19, 16777216 ;  /* 0x4b8000001313b820 */ /* 0x000fe20000400000 */
[----:B------:R-:W-:Y:S01]  /*04a0*/  @!P4 FMUL R21, R21, 16777216 ;  /* 0x4b8000001515c820 */ /* 0x000fe20000400000 */
[----:B------:R-:W-:Y:S01]  /*04b0*/  FADD R8, R8, R5 ;  /* 0x0000000508087221 */ /* 0x000fe20000000000 */
[----:B------:R-:W-:Y:S01]  /*04c0*/  FADD R9, R9, R20 ;  /* 0x0000001409097221 */ /* 0x000fe20000000000 */
[----:B0-----:R-:W-:-:S02]  /*04d0*/  FMUL R19, R18, R19 ;  /* 0x0000001312137220 */ /* 0x001fc40000400000 */
[----:B------:R-:W-:Y:S01]  /*04e0*/  FADD R24, R8, -R24 ;  /* 0x8000001808187221 */ /* 0x000fe20000000000 */
[----:B------:R-:W-:Y:S01]  /*04f0*/  FADD R25, R9, -R25 ;  /* 0x8000001909197221 */ /* 0x000fe20000000000 */
[----:B-1----:R-:W-:Y:S01]  /*0500*/  FMUL R4, R4, R21 ;  /* 0x0000001504047220 */ /* 0x002fe20000400000 */
[----:B------:R-:W0:Y:S01]  /*0510*/  LDC.64 R10, c[0x0][0x260] ;  /* 0x00009800ff0a7b82 */ /* 0x000e220000000a00 */
[----:B------:R-:W-:Y:S02]  /*0520*/  FMUL R19, R24, R19 ;  /* 0x0000001318137220 */ /* 0x000fe40000400000 */
[----:B------:R-:W-:Y:S02]  /*0530*/  FMUL R4, R25, R4 ;  /* 0x0000000419047220 */ /* 0x000fe40000400000 */
[----:B--2---:R-:W-:Y:S02]  /*0540*/  FFMA R6, R19, R16, R6 ;  /* 0x0000001013067223 */ /* 0x004fe40000000006 */
[----:B------:R-:W-:-:S03]  /*0550*/  FFMA R4, R4, R17, R7 ;  /* 0x0000001104047223 */ /* 0x000fc60000000007 */
[----:B------:R-:W-:Y:S02]  /*0560*/  FSETP.GEU.AND P1, PT, R6, RZ, PT ;  /* 0x000000ff0600720b */ /* 0x000fe40003f2e000 */
[----:B------:R-:W-:Y:S01]  /*0570*/  FSETP.GEU.AND P2, PT, R4, RZ, PT ;  /* 0x000000ff0400720b */ /* 0x000fe20003f4e000 */
[----:B---3--:R-:W-:Y:S01]  /*0580*/  IMAD.WIDE R2, R0, 0x4, R2 ;  /* 0x0000000400027825 */ /* 0x008fe200078e0202 */
[----:B------:R-:W-:Y:S02]  /*0590*/  FSEL R6, R6, RZ, P1 ;  /* 0x000000ff06067208 */ /* 0x000fe40000800000 */
[----:B------:R-:W-:Y:S01]  /*05a0*/  FSEL R7, R4, RZ, P2 ;  /* 0x000000ff04077208 */ /* 0x000fe20001000000 */
[----:B------:R1:W-:Y:S04]  /*05b0*/  @!P0 STG.E.64 desc[UR4][R22.64], R8 ;  /* 0x0000000816008986 */ /* 0x0003e8000c101b04 */
[----:B------:R1:W-:Y:S01]  /*05c0*/  @!P0 STG.E.64 desc[UR4][R2.64], R6 ;  /* 0x0000000602008986 */ /* 0x0003e2000c101b04 */
[----:B0-----:R-:W-:Y:S01]  /*05d0*/  IMAD.WIDE R10, R0, 0x4, R10 ;  /* 0x00000004000a7825 */ /* 0x001fe200078e020a */
[----:B------:R-:W-:Y:S06]  /*05e0*/  @P0 EXIT ;  /* 0x000000000000094d */ /* 0x000fec0003800000 */
[----:B------:R-:W-:Y:S01]  /*05f0*/  STG.E.64 desc[UR4][R10.64], R24 ;  /* 0x000000180a007986 */ /* 0x000fe2000c101b04 */
[----:B------:R-:W-:Y:S05]  /*0600*/  EXIT ;  /* 0x000000000000794d */ /* 0x000fea0003800000 */
.L_x_0:
[----:B------:R-:W-:-:S00]  /*0610*/  BRA `(.L_x_0) ;  /* 0xfffffffc00fc7947 */ /* 0x000fc0000383ffff */
[----:B------:R-:W-:-:S00]  /*0620*/  NOP ;  /* 0x0000000000007918 */ /* 0x000fc00000000000 */
        /* <DEDUP_REMOVED lines=13> */
.L_x_1:


//--------------------- .nv.global.init           --------------------------
	.section	.nv.global.init,"aw",@progbits
.nv.global.init:
	.type		_$_str,@object
	.size		_$_str,(_$_str_$_2 - _$_str)
_$_str:
        /*0000*/ 	.byte	0x5f, 0x5f, 0x43, 0x55, 0x44, 0x41, 0x5f, 0x46, 0x54, 0x5a, 0x00
	.type		_$_str_$_2,@object
	.size		_$_str_$_2,(.L_1 - _$_str_$_2)
_$_str_$_2:
        /*000b*/ 	.byte	0x5f, 0x5f, 0x43, 0x55, 0x44, 0x41, 0x5f, 0x50, 0x52, 0x45, 0x43, 0x5f, 0x53, 0x51, 0x52, 0x54
        /*001b*/ 	.byte	0x00
.L_1:


//--------------------- .nv.constant0.triton_poi_fused__native_batch_norm_legit_no_training_add_convolution_native_batch_norm_backward_relu_25 --------------------------
	.section	.nv.constant0.triton_poi_fused__native_batch_norm_legit_no_training_add_convolution_native_batch_norm_backward_relu_25,"a",@progbits
	.sectionflags	@""
	.align	4
.nv.constant0.triton_poi_fused__native_batch_norm_legit_no_training_add_convolution_native_batch_norm_backward_relu_25:
	.zero		620
